//
// Generated by NVIDIA NVVM Compiler
//
// Compiler Build ID: CL-36424714
// Cuda compilation tools, release 13.0, V13.0.88
// Based on NVVM 20.0.0
//

.version 9.0
.target sm_100
.address_size 64

	// .globl	_Z19conv2d_naive_kernelPfS_S_iiiiiiiiiiii

.visible .entry _Z19conv2d_naive_kernelPfS_S_iiiiiiiiiiii(
	.param .u64 .ptr .align 1 _Z19conv2d_naive_kernelPfS_S_iiiiiiiiiiii_param_0,
	.param .u64 .ptr .align 1 _Z19conv2d_naive_kernelPfS_S_iiiiiiiiiiii_param_1,
	.param .u64 .ptr .align 1 _Z19conv2d_naive_kernelPfS_S_iiiiiiiiiiii_param_2,
	.param .u32 _Z19conv2d_naive_kernelPfS_S_iiiiiiiiiiii_param_3,
	.param .u32 _Z19conv2d_naive_kernelPfS_S_iiiiiiiiiiii_param_4,
	.param .u32 _Z19conv2d_naive_kernelPfS_S_iiiiiiiiiiii_param_5,
	.param .u32 _Z19conv2d_naive_kernelPfS_S_iiiiiiiiiiii_param_6,
	.param .u32 _Z19conv2d_naive_kernelPfS_S_iiiiiiiiiiii_param_7,
	.param .u32 _Z19conv2d_naive_kernelPfS_S_iiiiiiiiiiii_param_8,
	.param .u32 _Z19conv2d_naive_kernelPfS_S_iiiiiiiiiiii_param_9,
	.param .u32 _Z19conv2d_naive_kernelPfS_S_iiiiiiiiiiii_param_10,
	.param .u32 _Z19conv2d_naive_kernelPfS_S_iiiiiiiiiiii_param_11,
	.param .u32 _Z19conv2d_naive_kernelPfS_S_iiiiiiiiiiii_param_12,
	.param .u32 _Z19conv2d_naive_kernelPfS_S_iiiiiiiiiiii_param_13,
	.param .u32 _Z19conv2d_naive_kernelPfS_S_iiiiiiiiiiii_param_14
)
{
	.reg .pred 	%p<97>;
	.reg .b32 	%r<102>;
	.reg .b32 	%f<103>;
	.reg .b64 	%rd<26>;

	ld.param.u64 	%rd10, [_Z19conv2d_naive_kernelPfS_S_iiiiiiiiiiii_param_0];
	ld.param.u64 	%rd11, [_Z19conv2d_naive_kernelPfS_S_iiiiiiiiiiii_param_1];
	ld.param.u32 	%r35, [_Z19conv2d_naive_kernelPfS_S_iiiiiiiiiiii_param_4];
	ld.param.u32 	%r36, [_Z19conv2d_naive_kernelPfS_S_iiiiiiiiiiii_param_5];
	ld.param.u32 	%r37, [_Z19conv2d_naive_kernelPfS_S_iiiiiiiiiiii_param_6];
	ld.param.u32 	%r38, [_Z19conv2d_naive_kernelPfS_S_iiiiiiiiiiii_param_7];
	ld.param.u32 	%r40, [_Z19conv2d_naive_kernelPfS_S_iiiiiiiiiiii_param_9];
	ld.param.u32 	%r41, [_Z19conv2d_naive_kernelPfS_S_iiiiiiiiiiii_param_10];
	ld.param.u32 	%r42, [_Z19conv2d_naive_kernelPfS_S_iiiiiiiiiiii_param_11];
	ld.param.u32 	%r43, [_Z19conv2d_naive_kernelPfS_S_iiiiiiiiiiii_param_12];
	ld.param.u32 	%r46, [_Z19conv2d_naive_kernelPfS_S_iiiiiiiiiiii_param_13];
	ld.param.u32 	%r45, [_Z19conv2d_naive_kernelPfS_S_iiiiiiiiiiii_param_14];
	cvta.to.global.u64 	%rd1, %rd11;
	cvta.to.global.u64 	%rd2, %rd10;
	mov.u32 	%r47, %ctaid.x;
	mov.u32 	%r48, %ntid.x;
	mov.u32 	%r49, %tid.x;
	mad.lo.s32 	%r1, %r47, %r48, %r49;
	mov.u32 	%r50, %ctaid.y;
	mov.u32 	%r51, %ntid.y;
	mov.u32 	%r52, %tid.y;
	mad.lo.s32 	%r53, %r50, %r51, %r52;
	mov.u32 	%r54, %ctaid.z;
	div.u32 	%r3, %r54, %r38;
	mul.lo.s32 	%r55, %r3, %r38;
	sub.s32 	%r4, %r54, %r55;
	setp.ge.s32 	%p2, %r1, %r45;
	setp.ge.s32 	%p3, %r53, %r46;
	or.pred  	%p4, %p2, %p3;
	mov.f32 	%f81, 0f00000000;
	@%p4 bra 	$L__BB0_48;
	setp.lt.s32 	%p5, %r35, 1;
	@%p5 bra 	$L__BB0_47;
	mul.lo.s32 	%r5, %r43, %r53;
	mul.lo.s32 	%r6, %r43, %r1;
	sub.s32 	%r7, %r6, %r42;
	min.s32 	%r56, %r40, %r41;
	setp.lt.s32 	%p6, %r56, 1;
	@%p6 bra 	$L__BB0_47;
	and.b32  	%r8, %r41, 7;
	and.b32  	%r9, %r41, 2147483640;
	neg.s32 	%r10, %r9;
	add.s32 	%r11, %r7, 3;
	sub.s32 	%r12, %r5, %r42;
	mov.f32 	%f81, 0f00000000;
	mov.b32 	%r94, 0;
$L__BB0_4:
	ld.param.u32 	%r93, [_Z19conv2d_naive_kernelPfS_S_iiiiiiiiiiii_param_8];
	mad.lo.s32 	%r60, %r3, %r35, %r94;
	mul.lo.s32 	%r14, %r60, %r36;
	mad.lo.s32 	%r61, %r4, %r93, %r94;
	mul.lo.s32 	%r15, %r61, %r40;
	mov.b32 	%r95, 0;
$L__BB0_5:
	setp.lt.u32 	%p7, %r41, 8;
	add.s32 	%r63, %r95, %r12;
	setp.gt.s32 	%p8, %r63, -1;
	setp.lt.s32 	%p9, %r63, %r36;
	and.pred  	%p1, %p8, %p9;
	add.s32 	%r64, %r14, %r63;
	mul.lo.s32 	%r17, %r64, %r37;
	add.s32 	%r65, %r15, %r95;
	mul.lo.s32 	%r18, %r65, %r41;
	mov.b32 	%r100, 0;
	@%p7 bra 	$L__BB0_24;
	mov.b32 	%r98, 0;
	mov.u32 	%r96, %r11;
	mov.u32 	%r97, %r10;
$L__BB0_7:
	.pragma "nounroll";
	add.s32 	%r67, %r98, %r7;
	add.s32 	%r68, %r96, -3;
	setp.gt.s32 	%p10, %r68, -1;
	setp.lt.s32 	%p11, %r68, %r37;
	and.pred  	%p12, %p10, %p11;
	and.pred  	%p13, %p1, %p12;
	add.s32 	%r69, %r67, %r17;
	mul.wide.s32 	%rd12, %r69, 4;
	add.s64 	%rd3, %rd2, %rd12;
	add.s32 	%r70, %r98, %r18;
	mul.wide.s32 	%rd13, %r70, 4;
	add.s64 	%rd4, %rd1, %rd13;
	not.pred 	%p14, %p13;
	@%p14 bra 	$L__BB0_9;
	ld.global.f32 	%f45, [%rd3];
	ld.global.f32 	%f46, [%rd4];
	fma.rn.f32 	%f81, %f45, %f46, %f81;
$L__BB0_9:
	add.s32 	%r71, %r96, -2;
	setp.gt.s32 	%p15, %r71, -1;
	setp.lt.s32 	%p16, %r71, %r37;
	and.pred  	%p17, %p15, %p16;
	and.pred  	%p18, %p1, %p17;
	not.pred 	%p19, %p18;
	@%p19 bra 	$L__BB0_11;
	ld.global.f32 	%f47, [%rd3+4];
	ld.global.f32 	%f48, [%rd4+4];
	fma.rn.f32 	%f81, %f47, %f48, %f81;
$L__BB0_11:
	add.s32 	%r72, %r96, -1;
	setp.gt.s32 	%p20, %r72, -1;
	setp.lt.s32 	%p21, %r72, %r37;
	and.pred  	%p22, %p20, %p21;
	and.pred  	%p23, %p1, %p22;
	not.pred 	%p24, %p23;
	@%p24 bra 	$L__BB0_13;
	ld.global.f32 	%f49, [%rd3+8];
	ld.global.f32 	%f50, [%rd4+8];
	fma.rn.f32 	%f81, %f49, %f50, %f81;
$L__BB0_13:
	setp.gt.s32 	%p25, %r96, -1;
	setp.lt.s32 	%p26, %r96, %r37;
	and.pred  	%p27, %p25, %p26;
	and.pred  	%p28, %p1, %p27;
	not.pred 	%p29, %p28;
	@%p29 bra 	$L__BB0_15;
	ld.global.f32 	%f51, [%rd3+12];
	ld.global.f32 	%f52, [%rd4+12];
	fma.rn.f32 	%f81, %f51, %f52, %f81;
$L__BB0_15:
	add.s32 	%r73, %r96, 1;
	setp.gt.s32 	%p30, %r73, -1;
	setp.lt.s32 	%p31, %r73, %r37;
	and.pred  	%p32, %p30, %p31;
	and.pred  	%p33, %p1, %p32;
	not.pred 	%p34, %p33;
	@%p34 bra 	$L__BB0_17;
	ld.global.f32 	%f53, [%rd3+16];
	ld.global.f32 	%f54, [%rd4+16];
	fma.rn.f32 	%f81, %f53, %f54, %f81;
$L__BB0_17:
	add.s32 	%r74, %r96, 2;
	setp.gt.s32 	%p35, %r74, -1;
	setp.lt.s32 	%p36, %r74, %r37;
	and.pred  	%p37, %p35, %p36;
	and.pred  	%p38, %p1, %p37;
	not.pred 	%p39, %p38;
	@%p39 bra 	$L__BB0_19;
	ld.global.f32 	%f55, [%rd3+20];
	ld.global.f32 	%f56, [%rd4+20];
	fma.rn.f32 	%f81, %f55, %f56, %f81;
$L__BB0_19:
	add.s32 	%r75, %r96, 3;
	setp.gt.s32 	%p40, %r75, -1;
	setp.lt.s32 	%p41, %r75, %r37;
	and.pred  	%p42, %p40, %p41;
	and.pred  	%p43, %p1, %p42;
	not.pred 	%p44, %p43;
	@%p44 bra 	$L__BB0_21;
	ld.global.f32 	%f57, [%rd3+24];
	ld.global.f32 	%f58, [%rd4+24];
	fma.rn.f32 	%f81, %f57, %f58, %f81;
$L__BB0_21:
	add.s32 	%r76, %r96, 4;
	setp.gt.s32 	%p45, %r76, -1;
	setp.lt.s32 	%p46, %r76, %r37;
	and.pred  	%p47, %p45, %p46;
	and.pred  	%p48, %p1, %p47;
	not.pred 	%p49, %p48;
	@%p49 bra 	$L__BB0_23;
	ld.global.f32 	%f59, [%rd3+28];
	ld.global.f32 	%f60, [%rd4+28];
	fma.rn.f32 	%f81, %f59, %f60, %f81;
$L__BB0_23:
	add.s32 	%r98, %r98, 8;
	add.s32 	%r97, %r97, 8;
	add.s32 	%r96, %r96, 8;
	setp.ne.s32 	%p50, %r97, 0;
	mov.u32 	%r100, %r9;
	@%p50 bra 	$L__BB0_7;
$L__BB0_24:
	setp.eq.s32 	%p51, %r8, 0;
	@%p51 bra 	$L__BB0_45;
	add.s32 	%r77, %r8, -1;
	setp.lt.u32 	%p52, %r77, 3;
	@%p52 bra 	$L__BB0_35;
	add.s32 	%r26, %r100, %r7;
	setp.gt.s32 	%p53, %r26, -1;
	setp.lt.s32 	%p54, %r26, %r37;
	and.pred  	%p55, %p53, %p54;
	and.pred  	%p57, %p1, %p55;
	add.s32 	%r78, %r26, %r17;
	mul.wide.s32 	%rd14, %r78, 4;
	add.s64 	%rd5, %rd2, %rd14;
	add.s32 	%r79, %r100, %r18;
	mul.wide.s32 	%rd15, %r79, 4;
	add.s64 	%rd6, %rd1, %rd15;
	not.pred 	%p58, %p57;
	@%p58 bra 	$L__BB0_28;
	ld.global.f32 	%f62, [%rd5];
	ld.global.f32 	%f63, [%rd6];
	fma.rn.f32 	%f81, %f62, %f63, %f81;
$L__BB0_28:
	add.s32 	%r80, %r26, 1;
	setp.gt.s32 	%p59, %r80, -1;
	setp.lt.s32 	%p60, %r80, %r37;
	and.pred  	%p61, %p59, %p60;
	and.pred  	%p62, %p1, %p61;
	not.pred 	%p63, %p62;
	@%p63 bra 	$L__BB0_30;
	ld.global.f32 	%f64, [%rd5+4];
	ld.global.f32 	%f65, [%rd6+4];
	fma.rn.f32 	%f81, %f64, %f65, %f81;
$L__BB0_30:
	add.s32 	%r81, %r26, 2;
	setp.gt.s32 	%p64, %r81, -1;
	setp.lt.s32 	%p65, %r81, %r37;
	and.pred  	%p66, %p64, %p65;
	and.pred  	%p67, %p1, %p66;
	not.pred 	%p68, %p67;
	@%p68 bra 	$L__BB0_32;
	ld.global.f32 	%f66, [%rd5+8];
	ld.global.f32 	%f67, [%rd6+8];
	fma.rn.f32 	%f81, %f66, %f67, %f81;
$L__BB0_32:
	add.s32 	%r82, %r26, 3;
	setp.gt.s32 	%p69, %r82, -1;
	setp.lt.s32 	%p70, %r82, %r37;
	and.pred  	%p71, %p69, %p70;
	and.pred  	%p72, %p1, %p71;
	not.pred 	%p73, %p72;
	@%p73 bra 	$L__BB0_34;
	ld.global.f32 	%f68, [%rd5+12];
	ld.global.f32 	%f69, [%rd6+12];
	fma.rn.f32 	%f81, %f68, %f69, %f81;
$L__BB0_34:
	add.s32 	%r100, %r100, 4;
$L__BB0_35:
	and.b32  	%r83, %r41, 3;
	setp.eq.s32 	%p74, %r83, 0;
	@%p74 bra 	$L__BB0_45;
	setp.eq.s32 	%p75, %r83, 1;
	@%p75 bra 	$L__BB0_42;
	add.s32 	%r29, %r100, %r7;
	setp.gt.s32 	%p76, %r29, -1;
	setp.lt.s32 	%p77, %r29, %r37;
	and.pred  	%p78, %p76, %p77;
	and.pred  	%p80, %p1, %p78;
	add.s32 	%r84, %r29, %r17;
	mul.wide.s32 	%rd16, %r84, 4;
	add.s64 	%rd7, %rd2, %rd16;
	add.s32 	%r85, %r100, %r18;
	mul.wide.s32 	%rd17, %r85, 4;
	add.s64 	%rd8, %rd1, %rd17;
	not.pred 	%p81, %p80;
	@%p81 bra 	$L__BB0_39;
	ld.global.f32 	%f71, [%rd7];
	ld.global.f32 	%f72, [%rd8];
	fma.rn.f32 	%f81, %f71, %f72, %f81;
$L__BB0_39:
	add.s32 	%r86, %r29, 1;
	setp.gt.s32 	%p82, %r86, -1;
	setp.lt.s32 	%p83, %r86, %r37;
	and.pred  	%p84, %p82, %p83;
	and.pred  	%p85, %p1, %p84;
	not.pred 	%p86, %p85;
	@%p86 bra 	$L__BB0_41;
	ld.global.f32 	%f73, [%rd7+4];
	ld.global.f32 	%f74, [%rd8+4];
	fma.rn.f32 	%f81, %f73, %f74, %f81;
$L__BB0_41:
	add.s32 	%r100, %r100, 2;
$L__BB0_42:
	and.b32  	%r87, %r41, 1;
	setp.eq.b32 	%p87, %r87, 1;
	not.pred 	%p88, %p87;
	@%p88 bra 	$L__BB0_45;
	add.s32 	%r32, %r100, %r7;
	setp.gt.s32 	%p89, %r32, -1;
	setp.lt.s32 	%p90, %r32, %r37;
	and.pred  	%p91, %p89, %p90;
	and.pred  	%p93, %p1, %p91;
	not.pred 	%p94, %p93;
	@%p94 bra 	$L__BB0_45;
	add.s32 	%r88, %r32, %r17;
	mul.wide.s32 	%rd18, %r88, 4;
	add.s64 	%rd19, %rd2, %rd18;
	ld.global.f32 	%f75, [%rd19];
	add.s32 	%r89, %r100, %r18;
	mul.wide.s32 	%rd20, %r89, 4;
	add.s64 	%rd21, %rd1, %rd20;
	ld.global.f32 	%f76, [%rd21];
	fma.rn.f32 	%f81, %f75, %f76, %f81;
$L__BB0_45:
	add.s32 	%r95, %r95, 1;
	setp.ne.s32 	%p95, %r95, %r40;
	@%p95 bra 	$L__BB0_5;
	add.s32 	%r94, %r94, 1;
	setp.ne.s32 	%p96, %r94, %r35;
	@%p96 bra 	$L__BB0_4;
$L__BB0_47:
	ld.param.u64 	%rd25, [_Z19conv2d_naive_kernelPfS_S_iiiiiiiiiiii_param_2];
	mad.lo.s32 	%r90, %r3, %r38, %r4;
	mad.lo.s32 	%r91, %r90, %r46, %r53;
	mad.lo.s32 	%r92, %r91, %r45, %r1;
	cvta.to.global.u64 	%rd22, %rd25;
	mul.wide.s32 	%rd23, %r92, 4;
	add.s64 	%rd24, %rd22, %rd23;
	st.global.f32 	[%rd24], %f81;
$L__BB0_48:
	ret;

}


// ===== COMPILED SASS (sm_100) =====

	.target	sm_100

	.elftype	@"ET_EXEC"


//--------------------- .note.nv.tkinfo           --------------------------
	.section	.note.nv.tkinfo,"",@"SHT_NOTE"
	.sectionflags	@"SHF_NOTE_NV_TKINFO"
	.tkinfo
        /*0018*/ 	.word	0x00000002
        /*0030*/ 	.string	""
        /*0030*/ 	.string	"ptxas"
        /*0030*/ 	.string	"Cuda compilation tools, release 13.0, V13.0.88"
        /*0030*/ 	.string	"Build cuda_13.0.r13.0/compiler.36424714_0"
        /*0030*/ 	.string	"-arch sm_100 -m 64 "



//--------------------- .note.nv.cuinfo           --------------------------
	.section	.note.nv.cuinfo,"",@"SHT_NOTE"
	.sectionflags	@"SHF_NOTE_NV_CUINFO"
        /*0018*/ 	.short	0x0002
        /*001a*/ 	.short	0x0064
        /*001c*/ 	.short	0x0082
	.zero		2


//--------------------- .nv.info                  --------------------------
	.section	.nv.info,"",@"SHT_CUDA_INFO"
	.align	4


	//----- nvinfo : EIATTR_REGCOUNT
	.align		4
        /*0000*/ 	.byte	0x04, 0x2f
        /*0002*/ 	.short	(.L_1 - .L_0)
	.align		4
.L_0:
        /*0004*/ 	.word	index@(_Z19conv2d_naive_kernelPfS_S_iiiiiiiiiiii)
        /*0008*/ 	.word	0x0000001f


	//----- nvinfo : EIATTR_FRAME_SIZE
	.align		4
.L_1:
        /*000c*/ 	.byte	0x04, 0x11
        /*000e*/ 	.short	(.L_3 - .L_2)
	.align		4
.L_2:
        /*0010*/ 	.word	index@(_Z19conv2d_naive_kernelPfS_S_iiiiiiiiiiii)
        /*0014*/ 	.word	0x00000000


	//----- nvinfo : EIATTR_MIN_STACK_SIZE
	.align		4
.L_3:
        /*0018*/ 	.byte	0x04, 0x12
        /*001a*/ 	.short	(.L_5 - .L_4)
	.align		4
.L_4:
        /*001c*/ 	.word	index@(_Z19conv2d_naive_kernelPfS_S_iiiiiiiiiiii)
        /*0020*/ 	.word	0x00000000
.L_5:


//--------------------- .nv.compat                --------------------------
	.section	.nv.compat,"",@"SHT_CUDA_COMPAT_INFO"
	.align	4
        /*0000*/ 	.byte	0x02, 0x09, 0x00, 0x00, 0x02, 0x02, 0x01, 0x00, 0x02, 0x05, 0x05, 0x00, 0x03, 0x07, 0x01, 0x01
        /*0010*/ 	.byte	0x02, 0x03, 0x00, 0x00, 0x02, 0x06, 0x01, 0x00, 0x04, 0x0b, 0x08, 0x00, 0x09, 0x00, 0x00, 0x00
        /*0020*/ 	.byte	0x00, 0x00, 0x00, 0x00


//--------------------- .nv.info._Z19conv2d_naive_kernelPfS_S_iiiiiiiiiiii --------------------------
	.section	.nv.info._Z19conv2d_naive_kernelPfS_S_iiiiiiiiiiii,"",@"SHT_CUDA_INFO"
	.sectionflags	@""
	.align	4


	//----- nvinfo : EIATTR_CUDA_API_VERSION
	.align		4
        /*0000*/ 	.byte	0x04, 0x37
        /*0002*/ 	.short	(.L_7 - .L_6)
.L_6:
        /*0004*/ 	.word	0x00000082


	//----- nvinfo : EIATTR_KPARAM_INFO
	.align		4
.L_7:
        /*0008*/ 	.byte	0x04, 0x17
        /*000a*/ 	.short	(.L_9 - .L_8)
.L_8:
        /*000c*/ 	.word	0x00000000
        /*0010*/ 	.short	0x000e
        /*0012*/ 	.short	0x0044
        /*0014*/ 	.byte	0x00, 0xf0, 0x11, 0x00


	//----- nvinfo : EIATTR_KPARAM_INFO
	.align		4
.L_9:
        /*0018*/ 	.byte	0x04, 0x17
        /*001a*/ 	.short	(.L_11 - .L_10)
.L_10:
        /*001c*/ 	.word	0x00000000
        /*0020*/ 	.short	0x000d
        /*0022*/ 	.short	0x0040
        /*0024*/ 	.byte	0x00, 0xf0, 0x11, 0x00


	//----- nvinfo : EIATTR_KPARAM_INFO
	.align		4
.L_11:
        /*0028*/ 	.byte	0x04, 0x17
        /*002a*/ 	.short	(.L_13 - .L_12)
.L_12:
        /*002c*/ 	.word	0x00000000
        /*0030*/ 	.short	0x000c
        /*0032*/ 	.short	0x003c
        /*0034*/ 	.byte	0x00, 0xf0, 0x11, 0x00


	//----- nvinfo : EIATTR_KPARAM_INFO
	.align		4
.L_13:
        /*0038*/ 	.byte	0x04, 0x17
        /*003a*/ 	.short	(.L_15 - .L_14)
.L_14:
        /*003c*/ 	.word	0x00000000
        /*0040*/ 	.short	0x000b
        /*0042*/ 	.short	0x0038
        /*0044*/ 	.byte	0x00, 0xf0, 0x11, 0x00


	//----- nvinfo : EIATTR_KPARAM_INFO
	.align		4
.L_15:
        /*0048*/ 	.byte	0x04, 0x17
        /*004a*/ 	.short	(.L_17 - .L_16)
.L_16:
        /*004c*/ 	.word	0x00000000
        /*0050*/ 	.short	0x000a
        /*0052*/ 	.short	0x0034
        /*0054*/ 	.byte	0x00, 0xf0, 0x11, 0x00


	//----- nvinfo : EIATTR_KPARAM_INFO
	.align		4
.L_17:
        /*0058*/ 	.byte	0x04, 0x17
        /*005a*/ 	.short	(.L_19 - .L_18)
.L_18:
        /*005c*/ 	.word	0x00000000
        /*0060*/ 	.short	0x0009
        /*0062*/ 	.short	0x0030
        /*0064*/ 	.byte	0x00, 0xf0, 0x11, 0x00


	//----- nvinfo : EIATTR_KPARAM_INFO
	.align		4
.L_19:
        /*0068*/ 	.byte	0x04, 0x17
        /*006a*/ 	.short	(.L_21 - .L_20)
.L_20:
        /*006c*/ 	.word	0x00000000
        /*0070*/ 	.short	0x0008
        /*0072*/ 	.short	0x002c
        /*0074*/ 	.byte	0x00, 0xf0, 0x11, 0x00


	//----- nvinfo : EIATTR_KPARAM_INFO
	.align		4
.L_21:
        /*0078*/ 	.byte	0x04, 0x17
        /*007a*/ 	.short	(.L_23 - .L_22)
.L_22:
        /*007c*/ 	.word	0x00000000
        /*0080*/ 	.short	0x0007
        /*0082*/ 	.short	0x0028
        /*0084*/ 	.byte	0x00, 0xf0, 0x11, 0x00


	//----- nvinfo : EIATTR_KPARAM_INFO
	.align		4
.L_23:
        /*0088*/ 	.byte	0x04, 0x17
        /*008a*/ 	.short	(.L_25 - .L_24)
.L_24:
        /*008c*/ 	.word	0x00000000
        /*0090*/ 	.short	0x0006
        /*0092*/ 	.short	0x0024
        /*0094*/ 	.byte	0x00, 0xf0, 0x11, 0x00


	//----- nvinfo : EIATTR_KPARAM_INFO
	.align		4
.L_25:
        /*0098*/ 	.byte	0x04, 0x17
        /*009a*/ 	.short	(.L_27 - .L_26)
.L_26:
        /*009c*/ 	.word	0x00000000
        /*00a0*/ 	.short	0x0005
        /*00a2*/ 	.short	0x0020
        /*00a4*/ 	.byte	0x00, 0xf0, 0x11, 0x00


	//----- nvinfo : EIATTR_KPARAM_INFO
	.align		4
.L_27:
        /*00a8*/ 	.byte	0x04, 0x17
        /*00aa*/ 	.short	(.L_29 - .L_28)
.L_28:
        /*00ac*/ 	.word	0x00000000
        /*00b0*/ 	.short	0x0004
        /*00b2*/ 	.short	0x001c
        /*00b4*/ 	.byte	0x00, 0xf0, 0x11, 0x00


	//----- nvinfo : EIATTR_KPARAM_INFO
	.align		4
.L_29:
        /*00b8*/ 	.byte	0x04, 0x17
        /*00ba*/ 	.short	(.L_31 - .L_30)
.L_30:
        /*00bc*/ 	.word	0x00000000
        /*00c0*/ 	.short	0x0003
        /*00c2*/ 	.short	0x0018
        /*00c4*/ 	.byte	0x00, 0xf0, 0x11, 0x00


	//----- nvinfo : EIATTR_KPARAM_INFO
	.align		4
.L_31:
        /*00c8*/ 	.byte	0x04, 0x17
        /*00ca*/ 	.short	(.L_33 - .L_32)
.L_32:
        /*00cc*/ 	.word	0x00000000
        /*00d0*/ 	.short	0x0002
        /*00d2*/ 	.short	0x0010
        /*00d4*/ 	.byte	0x00, 0xf5, 0x21, 0x00


	//----- nvinfo : EIATTR_KPARAM_INFO
	.align		4
.L_33:
        /*00d8*/ 	.byte	0x04, 0x17
        /*00da*/ 	.short	(.L_35 - .L_34)
.L_34:
        /*00dc*/ 	.word	0x00000000
        /*00e0*/ 	.short	0x0001
        /*00e2*/ 	.short	0x0008
        /*00e4*/ 	.byte	0x00, 0xf5, 0x21, 0x00


	//----- nvinfo : EIATTR_KPARAM_INFO
	.align		4
.L_35:
        /*00e8*/ 	.byte	0x04, 0x17
        /*00ea*/ 	.short	(.L_37 - .L_36)
.L_36:
        /*00ec*/ 	.word	0x00000000
        /*00f0*/ 	.short	0x0000
        /*00f2*/ 	.short	0x0000
        /*00f4*/ 	.byte	0x00, 0xf5, 0x21, 0x00


	//----- nvinfo : EIATTR_SPARSE_MMA_MASK
	.align		4
.L_37:
        /*00f8*/ 	.byte	0x03, 0x50
        /*00fa*/ 	.short	0x0000


	//----- nvinfo : EIATTR_MAXREG_COUNT
	.align		4
        /*00fc*/ 	.byte	0x03, 0x1b
        /*00fe*/ 	.short	0x00ff


	//----- nvinfo : EIATTR_MERCURY_ISA_VERSION
	.align		4
        /*0100*/ 	.byte	0x03, 0x5f
        /*0102*/ 	.short	0x0101


	//----- nvinfo : EIATTR_VRC_CTA_INIT_COUNT
	.align		4
        /*0104*/ 	.byte	0x02, 0x4a
	.zero		1
	.zero		1


	//----- nvinfo : EIATTR_EXIT_INSTR_OFFSETS
	.align		4
        /*0108*/ 	.byte	0x04, 0x1c
        /*010a*/ 	.short	(.L_39 - .L_38)


	//   ....[0]....
.L_38:
        /*010c*/ 	.word	0x00000220


	//   ....[1]....
        /*0110*/ 	.word	0x00000f00


	//----- nvinfo : EIATTR_CRS_STACK_SIZE
	.align		4
.L_39:
        /*0114*/ 	.byte	0x04, 0x1e
        /*0116*/ 	.short	(.L_41 - .L_40)
.L_40:
        /*0118*/ 	.word	0x00000000


	//----- nvinfo : EIATTR_CBANK_PARAM_SIZE
	.align		4
.L_41:
        /*011c*/ 	.byte	0x03, 0x19
        /*011e*/ 	.short	0x0048


	//----- nvinfo : EIATTR_PARAM_CBANK
	.align		4
        /*0120*/ 	.byte	0x04, 0x0a
        /*0122*/ 	.short	(.L_43 - .L_42)
	.align		4
.L_42:
        /*0124*/ 	.word	index@(.nv.constant0._Z19conv2d_naive_kernelPfS_S_iiiiiiiiiiii)
        /*0128*/ 	.short	0x0380
        /*012a*/ 	.short	0x0048


	//----- nvinfo : EIATTR_SW_WAR
	.align		4
.L_43:
        /*012c*/ 	.byte	0x04, 0x36
        /*012e*/ 	.short	(.L_45 - .L_44)
.L_44:
        /*0130*/ 	.word	0x00000008
.L_45:


//--------------------- .nv.callgraph             --------------------------
	.section	.nv.callgraph,"",@"SHT_CUDA_CALLGRAPH"
	.align	4
	.sectionentsize	8
	.align		4
        /*0000*/ 	.word	0x00000000
	.align		4
        /*0004*/ 	.word	0xffffffff
	.align		4
        /*0008*/ 	.word	0x00000000
	.align		4
        /*000c*/ 	.word	0xfffffffe
	.align		4
        /*0010*/ 	.word	0x00000000
	.align		4
        /*0014*/ 	.word	0xfffffffd
	.align		4
        /*0018*/ 	.word	0x00000000
	.align		4
        /*001c*/ 	.word	0xfffffffc


//--------------------- .text._Z19conv2d_naive_kernelPfS_S_iiiiiiiiiiii --------------------------
	.section	.text._Z19conv2d_naive_kernelPfS_S_iiiiiiiiiiii,"ax",@progbits
	.align	128
        .global         _Z19conv2d_naive_kernelPfS_S_iiiiiiiiiiii
        .type           _Z19conv2d_naive_kernelPfS_S_iiiiiiiiiiii,@function
        .size           _Z19conv2d_naive_kernelPfS_S_iiiiiiiiiiii,(.L_x_10 - _Z19conv2d_naive_kernelPfS_S_iiiiiiiiiiii)
        .other          _Z19conv2d_naive_kernelPfS_S_iiiiiiiiiiii,@"STO_CUDA_ENTRY STV_DEFAULT"
_Z19conv2d_naive_kernelPfS_S_iiiiiiiiiiii:
.text._Z19conv2d_naive_kernelPfS_S_iiiiiiiiiiii:
[----:B------:R-:W-:Y:S08]  /*0000*/  LDC R1, c[0x0][0x37c] ;  /* 0x0000df00ff017b82 */ /* 0x000ff00000000800 */
[----:B------:R-:W0:Y:S01]  /*0010*/  LDC R6, c[0x0][0x3a8] ;  /* 0x0000ea00ff067b82 */ /* 0x000e220000000800 */
[----:B------:R-:W1:Y:S01]  /*0020*/  S2R R7, SR_TID.Y ;  /* 0x0000000000077919 */ /* 0x000e620000002200 */
[----:B------:R-:W2:Y:S06]  /*0030*/  LDCU.64 UR8, c[0x0][0x3c0] ;  /* 0x00007800ff0877ac */ /* 0x000eac0008000a00 */
[----:B------:R-:W3:Y:S08]  /*0040*/  S2UR UR6, SR_CTAID.Z ;  /* 0x00000000000679c3 */ /* 0x000ef00000002700 */
[----:B------:R-:W1:Y:S01]  /*0050*/  S2UR UR5, SR_CTAID.Y ;  /* 0x00000000000579c3 */ /* 0x000e620000002600 */
[----:B0-----:R-:W0:Y:S07]  /*0060*/  I2F.U32.RP R4, R6 ;  /* 0x0000000600047306 */ /* 0x001e2e0000209000 */
[----:B------:R-:W4:Y:S01]  /*0070*/  S2UR UR4, SR_CTAID.X ;  /* 0x00000000000479c3 */ /* 0x000f220000002500 */
[----:B------:R-:W-:Y:S01]  /*0080*/  ISETP.NE.U32.AND P2, PT, R6, RZ, PT ;  /* 0x000000ff0600720c */ /* 0x000fe20003f45070 */
[----:B0-----:R-:W0:Y:S02]  /*0090*/  MUFU.RCP R4, R4 ;  /* 0x0000000400047308 */ /* 0x001e240000001000 */
[----:B0-----:R-:W-:-:S04]  /*00a0*/  VIADD R2, R4, 0xffffffe ;  /* 0x0ffffffe04027836 */ /* 0x001fc80000000000 */
[----:B------:R-:W4:Y:S02]  /*00b0*/  LDC R4, c[0x0][0x360] ;  /* 0x0000d800ff047b82 */ /* 0x000f240000000800 */
[----:B------:R0:W5:Y:S02]  /*00c0*/  F2I.FTZ.U32.TRUNC.NTZ R3, R2 ;  /* 0x0000000200037305 */ /* 0x000164000021f000 */
[----:B0-----:R-:W-:Y:S02]  /*00d0*/  IMAD.MOV.U32 R2, RZ, RZ, RZ ;  /* 0x000000ffff027224 */ /* 0x001fe400078e00ff */
[----:B-----5:R-:W-:-:S04]  /*00e0*/  IMAD.MOV R5, RZ, RZ, -R3 ;  /* 0x000000ffff057224 */ /* 0x020fc800078e0a03 */
[----:B------:R-:W-:-:S04]  /*00f0*/  IMAD R5, R5, R6, RZ ;  /* 0x0000000605057224 */ /* 0x000fc800078e02ff */
[----:B------:R-:W-:Y:S02]  /*0100*/  IMAD.HI.U32 R0, R3, R5, R2 ;  /* 0x0000000503007227 */ /* 0x000fe400078e0002 */
[----:B------:R-:W4:Y:S01]  /*0110*/  S2R R5, SR_TID.X ;  /* 0x0000000000057919 */ /* 0x000f220000002100 */
[----:B------:R-:W1:Y:S03]  /*0120*/  LDC R2, c[0x0][0x364] ;  /* 0x0000d900ff027b82 */ /* 0x000e660000000800 */
[----:B---3--:R-:W-:-:S05]  /*0130*/  IMAD.HI.U32 R0, R0, UR6, RZ ;  /* 0x0000000600007c27 */ /* 0x008fca000f8e00ff */
[----:B------:R-:W-:-:S05]  /*0140*/  IADD3 R3, PT, PT, -R0, RZ, RZ ;  /* 0x000000ff00037210 */ /* 0x000fca0007ffe1ff */
[----:B------:R-:W-:-:S05]  /*0150*/  IMAD R3, R6, R3, UR6 ;  /* 0x0000000606037e24 */ /* 0x000fca000f8e0203 */
[----:B------:R-:W-:Y:S01]  /*0160*/  ISETP.GE.U32.AND P0, PT, R3, R6, PT ;  /* 0x000000060300720c */ /* 0x000fe20003f06070 */
[----:B-1----:R-:W-:-:S12]  /*0170*/  IMAD R2, R2, UR5, R7 ;  /* 0x0000000502027c24 */ /* 0x002fd8000f8e0207 */
[----:B------:R-:W-:Y:S02]  /*0180*/  @P0 IMAD.IADD R3, R3, 0x1, -R6 ;  /* 0x0000000103030824 */ /* 0x000fe400078e0a06 */
[----:B------:R-:W-:Y:S01]  /*0190*/  @P0 VIADD R0, R0, 0x1 ;  /* 0x0000000100000836 */ /* 0x000fe20000000000 */
[----:B--2---:R-:W-:Y:S02]  /*01a0*/  ISETP.GE.AND P0, PT, R2, UR8, PT ;  /* 0x0000000802007c0c */ /* 0x004fe4000bf06270 */
[----:B------:R-:W-:Y:S01]  /*01b0*/  ISETP.GE.U32.AND P1, PT, R3, R6, PT ;  /* 0x000000060300720c */ /* 0x000fe20003f26070 */
[----:B----4-:R-:W-:-:S05]  /*01c0*/  IMAD R3, R4, UR4, R5 ;  /* 0x0000000404037c24 */ /* 0x010fca000f8e0205 */
[----:B------:R-:W-:-:S07]  /*01d0*/  ISETP.GE.OR P0, PT, R3, UR9, P0 ;  /* 0x0000000903007c0c */ /* 0x000fce0008706670 */
[----:B------:R-:W-:Y:S01]  /*01e0*/  @P1 VIADD R0, R0, 0x1 ;  /* 0x0000000100001836 */ /* 0x000fe20000000000 */
[----:B------:R-:W-:-:S04]  /*01f0*/  @!P2 LOP3.LUT R0, RZ, R6, RZ, 0x33, !PT ;  /* 0x00000006ff00a212 */ /* 0x000fc800078e33ff */
[----:B------:R-:W-:-:S05]  /*0200*/  IADD3 R5, PT, PT, -R0, RZ, RZ ;  /* 0x000000ff00057210 */ /* 0x000fca0007ffe1ff */
[----:B------:R-:W-:Y:S01]  /*0210*/  IMAD R5, R6, R5, UR6 ;  /* 0x0000000606057e24 */ /* 0x000fe2000f8e0205 */
[----:B------:R-:W-:Y:S06]  /*0220*/  @P0 EXIT ;  /* 0x000000000000094d */ /* 0x000fec0003800000 */
[----:B------:R-:W0:Y:S01]  /*0230*/  LDCU UR4, c[0x0][0x39c] ;  /* 0x00007380ff0477ac */ /* 0x000e220008000800 */
[----:B------:R-:W-:Y:S01]  /*0240*/  IMAD.MOV.U32 R4, RZ, RZ, RZ ;  /* 0x000000ffff047224 */ /* 0x000fe200078e00ff */
[----:B------:R-:W1:Y:S01]  /*0250*/  LDCU.64 UR8, c[0x0][0x358] ;  /* 0x00006b00ff0877ac */ /* 0x000e620008000a00 */
[----:B0-----:R-:W-:-:S09]  /*0260*/  UISETP.GE.AND UP0, UPT, UR4, 0x1, UPT ;  /* 0x000000010400788c */ /* 0x001fd2000bf06270 */
[----:B-1----:R-:W-:Y:S05]  /*0270*/  BRA.U !UP0, `(.L_x_0) ;  /* 0x0000000d08007547 */ /* 0x002fea000b800000 */
[----:B------:R-:W0:Y:S08]  /*0280*/  LDC.64 R10, c[0x0][0x3b0] ;  /* 0x0000ec00ff0a7b82 */ /* 0x000e300000000a00 */
[----:B------:R-:W1:Y:S01]  /*0290*/  LDC.64 R8, c[0x0][0x3b8] ;  /* 0x0000ee00ff087b82 */ /* 0x000e620000000a00 */
[----:B0-----:R-:W-:-:S04]  /*02a0*/  VIMNMX R6, PT, PT, R10, R11, PT ;  /* 0x0000000b0a067248 */ /* 0x001fc80003fe0100 */
[----:B------:R-:W-:-:S13]  /*02b0*/  ISETP.GE.AND P0, PT, R6, 0x1, PT ;  /* 0x000000010600780c */ /* 0x000fda0003f06270 */
[----:B-1----:R-:W-:Y:S05]  /*02c0*/  @!P0 BRA `(.L_x_0) ;  /* 0x0000000800ec8947 */ /* 0x002fea0003800000 */
[-CC-:B------:R-:W-:Y:S01]  /*02d0*/  IMAD R6, R3, R9.reuse, -R8.reuse ;  /* 0x0000000903067224 */ /* 0x180fe200078e0a08 */
[----:B------:R-:W-:Y:S01]  /*02e0*/  UMOV UR4, URZ ;  /* 0x000000ff00047c82 */ /* 0x000fe20008000000 */
[----:B------:R-:W-:Y:S01]  /*02f0*/  IMAD R7, R2, R9, -R8 ;  /* 0x0000000902077224 */ /* 0x000fe200078e0a08 */
[C---:B------:R-:W-:Y:S01]  /*0300*/  LOP3.LUT R8, R11.reuse, 0x7, RZ, 0xc0, !PT ;  /* 0x000000070b087812 */ /* 0x040fe200078ec0ff */
[----:B------:R-:W-:Y:S01]  /*0310*/  IMAD.MOV.U32 R4, RZ, RZ, RZ ;  /* 0x000000ffff047224 */ /* 0x000fe200078e00ff */
[----:B------:R-:W-:-:S07]  /*0320*/  LOP3.LUT R9, R11, 0x7ffffff8, RZ, 0xc0, !PT ;  /* 0x7ffffff80b097812 */ /* 0x000fce00078ec0ff */
.L_x_8:
[----:B------:R-:W0:Y:S01]  /*0330*/  LDC R10, c[0x0][0x3ac] ;  /* 0x0000eb00ff0a7b82 */ /* 0x000e220000000800 */
[----:B------:R-:W-:-:S07]  /*0340*/  UMOV UR5, URZ ;  /* 0x000000ff00057c82 */ /* 0x000fce0008000000 */
[----:B------:R-:W1:Y:S01]  /*0350*/  LDC R11, c[0x0][0x39c] ;  /* 0x0000e700ff0b7b82 */ /* 0x000e620000000800 */
[----:B0-----:R-:W-:Y:S02]  /*0360*/  IMAD R21, R5, R10, UR4 ;  /* 0x0000000405157e24 */ /* 0x001fe4000f8e020a */
[----:B-1----:R-:W-:Y:S01]  /*0370*/  IMAD R20, R0, R11, UR4 ;  /* 0x0000000400147e24 */ /* 0x002fe2000f8e020b */
[----:B------:R-:W-:-:S06]  /*0380*/  UIADD3 UR4, UPT, UPT, UR4, 0x1, URZ ;  /* 0x0000000104047890 */ /* 0x000fcc000fffe0ff */
[----:B------:R-:W-:-:S13]  /*0390*/  ISETP.NE.AND P5, PT, R11, UR4, PT ;  /* 0x000000040b007c0c */ /* 0x000fda000bfa5270 */
.L_x_7:
[----:B------:R-:W0:Y:S01]  /*03a0*/  LDC.64 R14, c[0x0][0x3b0] ;  /* 0x0000ec00ff0e7b82 */ /* 0x000e220000000a00 */
[----:B------:R-:W1:Y:S01]  /*03b0*/  LDCU UR6, c[0x0][0x3a0] ;  /* 0x00007400ff0677ac */ /* 0x000e620008000800 */
[----:B------:R-:W-:Y:S02]  /*03c0*/  VIADD R11, R7, UR5 ;  /* 0x00000005070b7c36 */ /* 0x000fe40008000000 */
[----:B------:R-:W-:-:S03]  /*03d0*/  HFMA2 R17, -RZ, RZ, 0, 0 ;  /* 0x00000000ff117431 */ /* 0x000fc600000001ff */
[----:B-1----:R-:W-:-:S04]  /*03e0*/  ISETP.GE.AND P0, PT, R11, UR6, PT ;  /* 0x000000060b007c0c */ /* 0x002fc8000bf06270 */
[----:B------:R-:W-:Y:S01]  /*03f0*/  ISETP.GT.AND P0, PT, R11, -0x1, !P0 ;  /* 0xffffffff0b00780c */ /* 0x000fe20004704270 */
[----:B0-----:R-:W-:Y:S01]  /*0400*/  IMAD R22, R21, R14, UR5 ;  /* 0x0000000515167e24 */ /* 0x001fe2000f8e020e */
[----:B------:R-:W-:Y:S01]  /*0410*/  ISETP.GE.U32.AND P1, PT, R15, 0x8, PT ;  /* 0x000000080f00780c */ /* 0x000fe20003f26070 */
[----:B------:R-:W-:-:S06]  /*0420*/  UIADD3 UR5, UPT, UPT, UR5, 0x1, URZ ;  /* 0x0000000105057890 */ /* 0x000fcc000fffe0ff */
[----:B------:R-:W-:Y:S01]  /*0430*/  ISETP.NE.AND P6, PT, R14, UR5, PT ;  /* 0x000000050e007c0c */ /* 0x000fe2000bfc5270 */
[----:B------:R-:W-:-:S05]  /*0440*/  IMAD R14, R20, UR6, R11 ;  /* 0x00000006140e7c24 */ /* 0x000fca000f8e020b */
[----:B------:R-:W-:Y:S07]  /*0450*/  @!P1 BRA `(.L_x_1) ;  /* 0x0000000400249947 */ /* 0x000fee0003800000 */
[----:B------:R-:W0:Y:S01]  /*0460*/  LDC.64 R10, c[0x0][0x380] ;  /* 0x0000e000ff0a7b82 */ /* 0x000e220000000a00 */
[----:B------:R-:W-:Y:S01]  /*0470*/  VIADD R23, R6, 0x3 ;  /* 0x0000000306177836 */ /* 0x000fe20000000000 */
[----:B------:R-:W1:Y:S01]  /*0480*/  LDCU UR7, c[0x0][0x3a4] ;  /* 0x00007480ff0777ac */ /* 0x000e620008000800 */
[----:B------:R-:W-:Y:S01]  /*0490*/  IMAD.MOV R24, RZ, RZ, -R9 ;  /* 0x000000ffff187224 */ /* 0x000fe200078e0a09 */
[----:B------:R-:W-:-:S04]  /*04a0*/  UMOV UR6, URZ ;  /* 0x000000ff00067c82 */ /* 0x000fc80008000000 */
[----:B------:R-:W2:Y:S02]  /*04b0*/  LDC.64 R12, c[0x0][0x388] ;  /* 0x0000e200ff0c7b82 */ /* 0x000ea40000000a00 */
.L_x_2:
[----:B------:R-:W3:Y:S01]  /*04c0*/  LDC R15, c[0x0][0x3b4] ;  /* 0x0000ed00ff0f7b82 */ /* 0x000ee20000000800 */
[C---:B------:R-:W-:Y:S01]  /*04d0*/  VIADD R16, R23.reuse, 0xfffffffd ;  /* 0xfffffffd17107836 */ /* 0x040fe20000000000 */
[----:B------:R-:W-:Y:S01]  /*04e0*/  IADD3 R18, PT, PT, R23, -0x2, RZ ;  /* 0xfffffffe17127810 */ /* 0x000fe20007ffe0ff */
[----:B------:R-:W-:-:S03]  /*04f0*/  VIADD R17, R6, UR6 ;  /* 0x0000000606117c36 */ /* 0x000fc60008000000 */
[----:B-1----:R-:W-:Y:S01]  /*0500*/  ISETP.GE.AND P1, PT, R16, UR7, PT ;  /* 0x0000000710007c0c */ /* 0x002fe2000bf26270 */
[----:B------:R-:W-:Y:S01]  /*0510*/  IMAD R17, R14, UR7, R17 ;  /* 0x000000070e117c24 */ /* 0x000fe2000f8e0211 */
[----:B------:R-:W-:Y:S02]  /*0520*/  ISETP.GE.AND P2, PT, R18, UR7, PT ;  /* 0x0000000712007c0c */ /* 0x000fe4000bf46270 */
[----:B------:R-:W-:Y:S01]  /*0530*/  ISETP.GT.AND P1, PT, R16, -0x1, !P1 ;  /* 0xffffffff1000780c */ /* 0x000fe20004f24270 */
[----:B0-----:R-:W-:Y:S01]  /*0540*/  IMAD.WIDE R16, R17, 0x4, R10 ;  /* 0x0000000411107825 */ /* 0x001fe200078e020a */
[----:B------:R-:W-:Y:S02]  /*0550*/  ISETP.GT.AND P2, PT, R18, -0x1, !P2 ;  /* 0xffffffff1200780c */ /* 0x000fe40005744270 */
[----:B------:R-:W-:Y:S02]  /*0560*/  PLOP3.LUT P1, PT, P0, P1, PT, 0x80, 0x8 ;  /* 0x000000000008781c */ /* 0x000fe40000723070 */
[----:B------:R-:W-:Y:S01]  /*0570*/  PLOP3.LUT P2, PT, P0, P2, PT, 0x80, 0x8 ;  /* 0x000000000008781c */ /* 0x000fe20000745070 */
[----:B---3--:R-:W-:-:S10]  /*0580*/  IMAD R19, R22, R15, UR6 ;  /* 0x0000000616137e24 */ /* 0x008fd4000f8e020f */
[----:B------:R-:W3:Y:S01]  /*0590*/  @P1 LDG.E R25, desc[UR8][R16.64] ;  /* 0x0000000810191981 */ /* 0x000ee2000c1e1900 */
[----:B--2---:R-:W-:-:S03]  /*05a0*/  IMAD.WIDE R18, R19, 0x4, R12 ;  /* 0x0000000413127825 */ /* 0x004fc600078e020c */
[----:B------:R-:W2:Y:S04]  /*05b0*/  @P2 LDG.E R27, desc[UR8][R16.64+0x4] ;  /* 0x00000408101b2981 */ /* 0x000ea8000c1e1900 */
[----:B------:R-:W3:Y:S04]  /*05c0*/  @P1 LDG.E R26, desc[UR8][R18.64] ;  /* 0x00000008121a1981 */ /* 0x000ee8000c1e1900 */
[----:B------:R-:W2:Y:S01]  /*05d0*/  @P2 LDG.E R28, desc[UR8][R18.64+0x4] ;  /* 0x00000408121c2981 */ /* 0x000ea2000c1e1900 */
[----:B---3--:R-:W-:Y:S01]  /*05e0*/  @P1 FFMA R4, R25, R26, R4 ;  /* 0x0000001a19041223 */ /* 0x008fe20000000004 */
[----:B------:R-:W-:-:S05]  /*05f0*/  VIADD R25, R23, 0xffffffff ;  /* 0xffffffff17197836 */ /* 0x000fca0000000000 */
[----:B------:R-:W-:-:S04]  /*0600*/  ISETP.GE.AND P1, PT, R25, UR7, PT ;  /* 0x0000000719007c0c */ /* 0x000fc8000bf26270 */
[----:B------:R-:W-:-:S04]  /*0610*/  ISETP.GT.AND P1, PT, R25, -0x1, !P1 ;  /* 0xffffffff1900780c */ /* 0x000fc80004f24270 */
[----:B------:R-:W-:Y:S01]  /*0620*/  PLOP3.LUT P1, PT, P0, P1, PT, 0x80, 0x8 ;  /* 0x000000000008781c */ /* 0x000fe20000723070 */
[----:B--2---:R-:W-:Y:S01]  /*0630*/  @P2 FFMA R4, R27, R28, R4 ;  /* 0x0000001c1b042223 */ /* 0x004fe20000000004 */
[----:B------:R-:W-:-:S04]  /*0640*/  ISETP.GE.AND P2, PT, R23, UR7, PT ;  /* 0x0000000717007c0c */ /* 0x000fc8000bf46270 */
[----:B------:R-:W-:-:S07]  /*0650*/  ISETP.GT.AND P2, PT, R23, -0x1, !P2 ;  /* 0xffffffff1700780c */ /* 0x000fce0005744270 */
[----:B------:R-:W2:Y:S04]  /*0660*/  @P1 LDG.E R25, desc[UR8][R16.64+0x8] ;  /* 0x0000080810191981 */ /* 0x000ea8000c1e1900 */
[----:B------:R-:W2:Y:S01]  /*0670*/  @P1 LDG.E R26, desc[UR8][R18.64+0x8] ;  /* 0x00000808121a1981 */ /* 0x000ea2000c1e1900 */
[----:B------:R-:W-:-:S13]  /*0680*/  PLOP3.LUT P2, PT, P0, P2, PT, 0x80, 0x8 ;  /* 0x000000000008781c */ /* 0x000fda0000745070 */
[----:B------:R-:W3:Y:S04]  /*0690*/  @P2 LDG.E R27, desc[UR8][R16.64+0xc] ;  /* 0x00000c08101b2981 */ /* 0x000ee8000c1e1900 */
[----:B------:R-:W3:Y:S01]  /*06a0*/  @P2 LDG.E R28, desc[UR8][R18.64+0xc] ;  /* 0x00000c08121c2981 */ /* 0x000ee2000c1e1900 */
[----:B--2---:R-:W-:Y:S01]  /*06b0*/  @P1 FFMA R4, R25, R26, R4 ;  /* 0x0000001a19041223 */ /* 0x004fe20000000004 */
[----:B------:R-:W-:-:S05]  /*06c0*/  VIADD R25, R23, 0x1 ;  /* 0x0000000117197836 */ /* 0x000fca0000000000 */
[----:B------:R-:W-:-:S04]  /*06d0*/  ISETP.GE.AND P1, PT, R25, UR7, PT ;  /* 0x0000000719007c0c */ /* 0x000fc8000bf26270 */
[----:B------:R-:W-:-:S04]  /*06e0*/  ISETP.GT.AND P1, PT, R25, -0x1, !P1 ;  /* 0xffffffff1900780c */ /* 0x000fc80004f24270 */
[----:B------:R-:W-:Y:S02]  /*06f0*/  PLOP3.LUT P1, PT, P0, P1, PT, 0x80, 0x8 ;  /* 0x000000000008781c */ /* 0x000fe40000723070 */
[----:B------:R-:W-:Y:S01]  /*0700*/  IADD3 R25, PT, PT, R23, 0x2, RZ ;  /* 0x0000000217197810 */ /* 0x000fe20007ffe0ff */
[----:B---3--:R-:W-:-:S03]  /*0710*/  @P2 FFMA R4, R27, R28, R4 ;  /* 0x0000001c1b042223 */ /* 0x008fc60000000004 */
[----:B------:R-:W-:-:S04]  /*0720*/  ISETP.GE.AND P2, PT, R25, UR7, PT ;  /* 0x0000000719007c0c */ /* 0x000fc8000bf46270 */
[----:B------:R-:W-:-:S03]  /*0730*/  ISETP.GT.AND P2, PT, R25, -0x1, !P2 ;  /* 0xffffffff1900780c */ /* 0x000fc60005744270 */
        /* <DEDUP_REMOVED lines=8> */
[----:B------:R-:W-:Y:S01]  /*07c0*/  ISETP.GT.AND P1, PT, R25, -0x1, !P1 ;  /* 0xffffffff1900780c */ /* 0x000fe20004f24270 */
[----:B------:R-:W-:-:S03]  /*07d0*/  VIADD R25, R23, 0x4 ;  /* 0x0000000417197836 */ /* 0x000fc60000000000 */
[----:B------:R-:W-:Y:S01]  /*07e0*/  PLOP3.LUT P1, PT, P0, P1, PT, 0x80, 0x8 ;  /* 0x000000000008781c */ /* 0x000fe20000723070 */
[----:B---3--:R-:W-:Y:S01]  /*07f0*/  @P2 FFMA R4, R27, R28, R4 ;  /* 0x0000001c1b042223 */ /* 0x008fe20000000004 */
[----:B------:R-:W-:-:S04]  /*0800*/  ISETP.GE.AND P2, PT, R25, UR7, PT ;  /* 0x0000000719007c0c */ /* 0x000fc8000bf46270 */
[----:B------:R-:W-:-:S07]  /*0810*/  ISETP.GT.AND P2, PT, R25, -0x1, !P2 ;  /* 0xffffffff1900780c */ /* 0x000fce0005744270 */
[----:B------:R-:W2:Y:S01]  /*0820*/  @P1 LDG.E R25, desc[UR8][R16.64+0x18] ;  /* 0x0000180810191981 */ /* 0x000ea2000c1e1900 */
[----:B------:R-:W-:-:S03]  /*0830*/  PLOP3.LUT P2, PT, P0, P2, PT, 0x80, 0x8 ;  /* 0x000000000008781c */ /* 0x000fc60000745070 */
[----:B------:R-:W2:Y:S10]  /*0840*/  @P1 LDG.E R26, desc[UR8][R18.64+0x18] ;  /* 0x00001808121a1981 */ /* 0x000eb4000c1e1900 */
[----:B------:R-:W3:Y:S04]  /*0850*/  @P2 LDG.E R27, desc[UR8][R16.64+0x1c] ;  /* 0x00001c08101b2981 */ /* 0x000ee8000c1e1900 */
[----:B------:R-:W3:Y:S01]  /*0860*/  @P2 LDG.E R28, desc[UR8][R18.64+0x1c] ;  /* 0x00001c08121c2981 */ /* 0x000ee2000c1e1900 */
[----:B------:R-:W-:Y:S01]  /*0870*/  VIADD R24, R24, 0x8 ;  /* 0x0000000818187836 */ /* 0x000fe20000000000 */
[----:B------:R-:W-:Y:S01]  /*0880*/  UIADD3 UR6, UPT, UPT, UR6, 0x8, URZ ;  /* 0x0000000806067890 */ /* 0x000fe2000fffe0ff */
[----:B------:R-:W-:Y:S01]  /*0890*/  IADD3 R23, PT, PT, R23, 0x8, RZ ;  /* 0x0000000817177810 */ /* 0x000fe20007ffe0ff */
[----:B--2---:R-:W-:-:S02]  /*08a0*/  @P1 FFMA R4, R25, R26, R4 ;  /* 0x0000001a19041223 */ /* 0x004fc40000000004 */
[----:B------:R-:W-:Y:S02]  /*08b0*/  ISETP.NE.AND P1, PT, R24, RZ, PT ;  /* 0x000000ff1800720c */ /* 0x000fe40003f25270 */
[----:B---3--:R-:W-:-:S11]  /*08c0*/  @P2 FFMA R4, R27, R28, R4 ;  /* 0x0000001c1b042223 */ /* 0x008fd60000000004 */
[----:B------:R-:W-:Y:S05]  /*08d0*/  @P1 BRA `(.L_x_2) ;  /* 0xfffffff800f81947 */ /* 0x000fea000383ffff */
[----:B------:R-:W-:-:S07]  /*08e0*/  IMAD.MOV.U32 R17, RZ, RZ, R9 ;  /* 0x000000ffff117224 */ /* 0x000fce00078e0009 */
.L_x_1:
[----:B------:R-:W-:-:S13]  /*08f0*/  ISETP.NE.AND P1, PT, R8, RZ, PT ;  /* 0x000000ff0800720c */ /* 0x000fda0003f25270 */
[----:B------:R-:W-:Y:S05]  /*0900*/  @!P1 BRA `(.L_x_3) ;  /* 0x0000000400549947 */ /* 0x000fea0003800000 */
[----:B------:R-:W-:-:S05]  /*0910*/  VIADD R10, R8, 0xffffffff ;  /* 0xffffffff080a7836 */ /* 0x000fca0000000000 */
[----:B------:R-:W-:-:S13]  /*0920*/  ISETP.GE.U32.AND P1, PT, R10, 0x3, PT ;  /* 0x000000030a00780c */ /* 0x000fda0003f26070 */
[----:B------:R-:W-:Y:S05]  /*0930*/  @!P1 BRA `(.L_x_4) ;  /* 0x0000000000909947 */ /* 0x000fea0003800000 */
[----:B------:R-:W0:Y:S01]  /*0940*/  LDCU UR6, c[0x0][0x3a4] ;  /* 0x00007480ff0677ac */ /* 0x000e220008000800 */
[----:B------:R-:W1:Y:S01]  /*0950*/  LDC.64 R12, c[0x0][0x380] ;  /* 0x0000e000ff0c7b82 */ /* 0x000e620000000a00 */
[--C-:B------:R-:W-:Y:S02]  /*0960*/  IMAD.IADD R19, R6, 0x1, R17.reuse ;  /* 0x0000000106137824 */ /* 0x100fe400078e0211 */
[----:B------:R-:W-:Y:S02]  /*0970*/  IMAD R23, R22, R15, R17 ;  /* 0x0000000f16177224 */ /* 0x000fe400078e0211 */
[C---:B------:R-:W-:Y:S01]  /*0980*/  VIADD R18, R19.reuse, 0x2 ;  /* 0x0000000213127836 */ /* 0x040fe20000000000 */
[C---:B------:R-:W-:Y:S01]  /*0990*/  IADD3 R16, PT, PT, R19.reuse, 0x1, RZ ;  /* 0x0000000113107810 */ /* 0x040fe20007ffe0ff */
[C---:B------:R-:W-:Y:S01]  /*09a0*/  VIADD R24, R19.reuse, 0x3 ;  /* 0x0000000313187836 */ /* 0x040fe20000000000 */
[----:B------:R-:W2:Y:S01]  /*09b0*/  LDC.64 R10, c[0x0][0x388] ;  /* 0x0000e200ff0a7b82 */ /* 0x000ea20000000a00 */
[----:B0-----:R-:W-:-:S02]  /*09c0*/  ISETP.GE.AND P1, PT, R19, UR6, PT ;  /* 0x0000000613007c0c */ /* 0x001fc4000bf26270 */
[----:B------:R-:W-:Y:S02]  /*09d0*/  ISETP.GE.AND P2, PT, R16, UR6, PT ;  /* 0x0000000610007c0c */ /* 0x000fe4000bf46270 */
[----:B------:R-:W-:Y:S01]  /*09e0*/  ISETP.GT.AND P1, PT, R19, -0x1, !P1 ;  /* 0xffffffff1300780c */ /* 0x000fe20004f24270 */
[----:B------:R-:W-:Y:S01]  /*09f0*/  IMAD R19, R14, UR6, R19 ;  /* 0x000000060e137c24 */ /* 0x000fe2000f8e0213 */
[----:B------:R-:W-:Y:S02]  /*0a00*/  ISETP.GE.AND P3, PT, R18, UR6, PT ;  /* 0x0000000612007c0c */ /* 0x000fe4000bf66270 */
[----:B------:R-:W-:Y:S01]  /*0a10*/  ISETP.GT.AND P2, PT, R16, -0x1, !P2 ;  /* 0xffffffff1000780c */ /* 0x000fe20005744270 */
[----:B-1----:R-:W-:Y:S01]  /*0a20*/  IMAD.WIDE R12, R19, 0x4, R12 ;  /* 0x00000004130c7825 */ /* 0x002fe200078e020c */
[----:B------:R-:W-:Y:S02]  /*0a30*/  PLOP3.LUT P1, PT, P0, P1, PT, 0x80, 0x8 ;  /* 0x000000000008781c */ /* 0x000fe40000723070 */
[----:B------:R-:W-:-:S02]  /*0a40*/  ISETP.GT.AND P3, PT, R18, -0x1, !P3 ;  /* 0xffffffff1200780c */ /* 0x000fc40005f64270 */
[C---:B------:R-:W-:Y:S01]  /*0a50*/  ISETP.GE.AND P4, PT, R24.reuse, UR6, PT ;  /* 0x0000000618007c0c */ /* 0x040fe2000bf86270 */
[----:B--2---:R-:W-:Y:S01]  /*0a60*/  IMAD.WIDE R10, R23, 0x4, R10 ;  /* 0x00000004170a7825 */ /* 0x004fe200078e020a */
[----:B------:R-:W-:Y:S02]  /*0a70*/  PLOP3.LUT P2, PT, P0, P2, PT, 0x80, 0x8 ;  /* 0x000000000008781c */ /* 0x000fe40000745070 */
[----:B------:R-:W-:Y:S02]  /*0a80*/  ISETP.GT.AND P4, PT, R24, -0x1, !P4 ;  /* 0xffffffff1800780c */ /* 0x000fe40006784270 */
[----:B------:R-:W-:Y:S02]  /*0a90*/  PLOP3.LUT P3, PT, P0, P3, PT, 0x80, 0x8 ;  /* 0x000000000008781c */ /* 0x000fe40000767070 */
[----:B------:R-:W-:Y:S01]  /*0aa0*/  PLOP3.LUT P4, PT, P0, P4, PT, 0x80, 0x8 ;  /* 0x000000000008781c */ /* 0x000fe20000789070 */
[----:B------:R-:W2:Y:S04]  /*0ab0*/  @P1 LDG.E R19, desc[UR8][R12.64] ;  /* 0x000000080c131981 */ /* 0x000ea8000c1e1900 */
[----:B------:R-:W2:Y:S04]  /*0ac0*/  @P1 LDG.E R16, desc[UR8][R10.64] ;  /* 0x000000080a101981 */ /* 0x000ea8000c1e1900 */
[----:B------:R-:W3:Y:S04]  /*0ad0*/  @P2 LDG.E R23, desc[UR8][R12.64+0x4] ;  /* 0x000004080c172981 */ /* 0x000ee8000c1e1900 */
[----:B------:R-:W3:Y:S04]  /*0ae0*/  @P2 LDG.E R18, desc[UR8][R10.64+0x4] ;  /* 0x000004080a122981 */ /* 0x000ee8000c1e1900 */
[----:B------:R-:W4:Y:S04]  /*0af0*/  @P3 LDG.E R25, desc[UR8][R12.64+0x8] ;  /* 0x000008080c193981 */ /* 0x000f28000c1e1900 */
[----:B------:R-:W4:Y:S04]  /*0b00*/  @P3 LDG.E R24, desc[UR8][R10.64+0x8] ;  /* 0x000008080a183981 */ /* 0x000f28000c1e1900 */
[----:B------:R-:W5:Y:S04]  /*0b10*/  @P4 LDG.E R27, desc[UR8][R12.64+0xc] ;  /* 0x00000c080c1b4981 */ /* 0x000f68000c1e1900 */
[----:B------:R-:W5:Y:S01]  /*0b20*/  @P4 LDG.E R26, desc[UR8][R10.64+0xc] ;  /* 0x00000c080a1a4981 */ /* 0x000f62000c1e1900 */
[----:B------:R-:W-:Y:S01]  /*0b30*/  IADD3 R17, PT, PT, R17, 0x4, RZ ;  /* 0x0000000411117810 */ /* 0x000fe20007ffe0ff */
[----:B--2---:R-:W-:-:S04]  /*0b40*/  @P1 FFMA R4, R19, R16, R4 ;  /* 0x0000001013041223 */ /* 0x004fc80000000004 */
[----:B---3--:R-:W-:-:S04]  /*0b50*/  @P2 FFMA R4, R23, R18, R4 ;  /* 0x0000001217042223 */ /* 0x008fc80000000004 */
[----:B----4-:R-:W-:-:S04]  /*0b60*/  @P3 FFMA R4, R25, R24, R4 ;  /* 0x0000001819043223 */ /* 0x010fc80000000004 */
[----:B-----5:R-:W-:-:S07]  /*0b70*/  @P4 FFMA R4, R27, R26, R4 ;  /* 0x0000001a1b044223 */ /* 0x020fce0000000004 */
.L_x_4:
[----:B------:R-:W-:-:S13]  /*0b80*/  LOP3.LUT P1, R10, R15, 0x3, RZ, 0xc0, !PT ;  /* 0x000000030f0a7812 */ /* 0x000fda000782c0ff */
[----:B------:R-:W-:Y:S05]  /*0b90*/  @!P1 BRA `(.L_x_3) ;  /* 0x0000000000b09947 */ /* 0x000fea0003800000 */
[----:B------:R-:W-:Y:S02]  /*0ba0*/  ISETP.NE.AND P1, PT, R10, 0x1, PT ;  /* 0x000000010a00780c */ /* 0x000fe40003f25270 */
[----:B------:R-:W-:-:S04]  /*0bb0*/  LOP3.LUT R11, R15, 0x1, RZ, 0xc0, !PT ;  /* 0x000000010f0b7812 */ /* 0x000fc800078ec0ff */
[----:B------:R-:W-:-:S07]  /*0bc0*/  ISETP.NE.U32.AND P3, PT, R11, 0x1, PT ;  /* 0x000000010b00780c */ /* 0x000fce0003f65070 */
[----:B------:R-:W-:Y:S06]  /*0bd0*/  @!P1 BRA `(.L_x_5) ;  /* 0x0000000000589947 */ /* 0x000fec0003800000 */
[----:B------:R-:W0:Y:S01]  /*0be0*/  LDCU UR6, c[0x0][0x3a4] ;  /* 0x00007480ff0677ac */ /* 0x000e220008000800 */
[----:B------:R-:W1:Y:S01]  /*0bf0*/  LDC.64 R12, c[0x0][0x380] ;  /* 0x0000e000ff0c7b82 */ /* 0x000e620000000a00 */
[--C-:B------:R-:W-:Y:S02]  /*0c00*/  IMAD.IADD R19, R6, 0x1, R17.reuse ;  /* 0x0000000106137824 */ /* 0x100fe400078e0211 */
[----:B------:R-:W-:Y:S02]  /*0c10*/  IMAD R23, R22, R15, R17 ;  /* 0x0000000f16177224 */ /* 0x000fe400078e0211 */
[----:B------:R-:W-:-:S03]  /*0c20*/  VIADD R16, R19, 0x1 ;  /* 0x0000000113107836 */ /* 0x000fc60000000000 */
[----:B------:R-:W2:Y:S01]  /*0c30*/  LDC.64 R10, c[0x0][0x388] ;  /* 0x0000e200ff0a7b82 */ /* 0x000ea20000000a00 */
[C---:B0-----:R-:W-:Y:S02]  /*0c40*/  ISETP.GE.AND P1, PT, R19.reuse, UR6, PT ;  /* 0x0000000613007c0c */ /* 0x041fe4000bf26270 */
[----:B------:R-:W-:Y:S02]  /*0c50*/  ISETP.GE.AND P2, PT, R16, UR6, PT ;  /* 0x0000000610007c0c */ /* 0x000fe4000bf46270 */
[----:B------:R-:W-:Y:S01]  /*0c60*/  ISETP.GT.AND P1, PT, R19, -0x1, !P1 ;  /* 0xffffffff1300780c */ /* 0x000fe20004f24270 */
[----:B------:R-:W-:Y:S01]  /*0c70*/  IMAD R19, R14, UR6, R19 ;  /* 0x000000060e137c24 */ /* 0x000fe2000f8e0213 */
[----:B------:R-:W-:Y:S02]  /*0c80*/  ISETP.GT.AND P2, PT, R16, -0x1, !P2 ;  /* 0xffffffff1000780c */ /* 0x000fe40005744270 */
[----:B------:R-:W-:Y:S01]  /*0c90*/  PLOP3.LUT P1, PT, P0, P1, PT, 0x80, 0x8 ;  /* 0x000000000008781c */ /* 0x000fe20000723070 */
[----:B-1----:R-:W-:Y:S01]  /*0ca0*/  IMAD.WIDE R12, R19, 0x4, R12 ;  /* 0x00000004130c7825 */ /* 0x002fe200078e020c */
[----:B------:R-:W-:-:S03]  /*0cb0*/  PLOP3.LUT P2, PT, P0, P2, PT, 0x80, 0x8 ;  /* 0x000000000008781c */ /* 0x000fc60000745070 */
[----:B--2---:R-:W-:-:S08]  /*0cc0*/  IMAD.WIDE R10, R23, 0x4, R10 ;  /* 0x00000004170a7825 */ /* 0x004fd000078e020a */
[----:B------:R-:W2:Y:S04]  /*0cd0*/  @P1 LDG.E R19, desc[UR8][R12.64] ;  /* 0x000000080c131981 */ /* 0x000ea8000c1e1900 */
[----:B------:R-:W2:Y:S04]  /*0ce0*/  @P1 LDG.E R16, desc[UR8][R10.64] ;  /* 0x000000080a101981 */ /* 0x000ea8000c1e1900 */
[----:B------:R-:W3:Y:S04]  /*0cf0*/  @P2 LDG.E R23, desc[UR8][R12.64+0x4] ;  /* 0x000004080c172981 */ /* 0x000ee8000c1e1900 */
[----:B------:R-:W3:Y:S01]  /*0d00*/  @P2 LDG.E R18, desc[UR8][R10.64+0x4] ;  /* 0x000004080a122981 */ /* 0x000ee2000c1e1900 */
[----:B------:R-:W-:Y:S01]  /*0d10*/  IADD3 R17, PT, PT, R17, 0x2, RZ ;  /* 0x0000000211117810 */ /* 0x000fe20007ffe0ff */
[----:B--2---:R-:W-:-:S04]  /*0d20*/  @P1 FFMA R4, R19, R16, R4 ;  /* 0x0000001013041223 */ /* 0x004fc80000000004 */
[----:B---3--:R-:W-:-:S07]  /*0d30*/  @P2 FFMA R4, R23, R18, R4 ;  /* 0x0000001217042223 */ /* 0x008fce0000000004 */
.L_x_5:
[----:B------:R-:W-:Y:S05]  /*0d40*/  @P3 BRA `(.L_x_3) ;  /* 0x0000000000443947 */ /* 0x000fea0003800000 */
[----:B------:R-:W0:Y:S01]  /*0d50*/  LDCU UR6, c[0x0][0x3a4] ;  /* 0x00007480ff0677ac */ /* 0x000e220008000800 */
[----:B------:R-:W-:Y:S01]  /*0d60*/  IMAD.IADD R19, R6, 0x1, R17 ;  /* 0x0000000106137824 */ /* 0x000fe200078e0211 */
[----:B------:R-:W-:Y:S04]  /*0d70*/  BSSY.RECONVERGENT B0, `(.L_x_3) ;  /* 0x000000e000007945 */ /* 0x000fe80003800200 */
[----:B0-----:R-:W-:-:S04]  /*0d80*/  ISETP.GE.AND P1, PT, R19, UR6, PT ;  /* 0x0000000613007c0c */ /* 0x001fc8000bf26270 */
[----:B------:R-:W-:-:S04]  /*0d90*/  ISETP.GT.AND P1, PT, R19, -0x1, !P1 ;  /* 0xffffffff1300780c */ /* 0x000fc80004f24270 */
[----:B------:R-:W-:-:S13]  /*0da0*/  PLOP3.LUT P1, PT, P0, P1, PT, 0x80, 0x8 ;  /* 0x000000000008781c */ /* 0x000fda0000723070 */
[----:B------:R-:W-:Y:S05]  /*0db0*/  @!P1 BRA `(.L_x_6) ;  /* 0x0000000000249947 */ /* 0x000fea0003800000 */
[----:B------:R-:W0:Y:S01]  /*0dc0*/  LDC.64 R10, c[0x0][0x380] ;  /* 0x0000e000ff0a7b82 */ /* 0x000e220000000a00 */
[----:B------:R-:W-:Y:S02]  /*0dd0*/  IMAD R19, R14, UR6, R19 ;  /* 0x000000060e137c24 */ /* 0x000fe4000f8e0213 */
[----:B------:R-:W-:-:S05]  /*0de0*/  IMAD R15, R22, R15, R17 ;  /* 0x0000000f160f7224 */ /* 0x000fca00078e0211 */
[----:B------:R-:W1:Y:S01]  /*0df0*/  LDC.64 R12, c[0x0][0x388] ;  /* 0x0000e200ff0c7b82 */ /* 0x000e620000000a00 */
[----:B0-----:R-:W-:-:S06]  /*0e00*/  IMAD.WIDE R10, R19, 0x4, R10 ;  /* 0x00000004130a7825 */ /* 0x001fcc00078e020a */
[----:B------:R-:W2:Y:S01]  /*0e10*/  LDG.E R11, desc[UR8][R10.64] ;  /* 0x000000080a0b7981 */ /* 0x000ea2000c1e1900 */
[----:B-1----:R-:W-:-:S06]  /*0e20*/  IMAD.WIDE R12, R15, 0x4, R12 ;  /* 0x000000040f0c7825 */ /* 0x002fcc00078e020c */
[----:B------:R-:W2:Y:S02]  /*0e30*/  LDG.E R12, desc[UR8][R12.64] ;  /* 0x000000080c0c7981 */ /* 0x000ea4000c1e1900 */
[----:B--2---:R-:W-:-:S07]  /*0e40*/  FFMA R4, R11, R12, R4 ;  /* 0x0000000c0b047223 */ /* 0x004fce0000000004 */
.L_x_6:
[----:B------:R-:W-:Y:S05]  /*0e50*/  BSYNC.RECONVERGENT B0 ;  /* 0x0000000000007941 */ /* 0x000fea0003800200 */
.L_x_3:
[----:B------:R-:W-:Y:S05]  /*0e60*/  @P6 BRA `(.L_x_7) ;  /* 0xfffffff4004c6947 */ /* 0x000fea000383ffff */
[----:B------:R-:W-:Y:S05]  /*0e70*/  @P5 BRA `(.L_x_8) ;  /* 0xfffffff4002c5947 */ /* 0x000fea000383ffff */
.L_x_0:
[----:B------:R-:W0:Y:S01]  /*0e80*/  LDC R8, c[0x0][0x3a8] ;  /* 0x0000ea00ff087b82 */ /* 0x000e220000000800 */
[----:B------:R-:W1:Y:S07]  /*0e90*/  LDCU.64 UR6, c[0x0][0x3c0] ;  /* 0x00007800ff0677ac */ /* 0x000e6e0008000a00 */
[----:B------:R-:W2:Y:S01]  /*0ea0*/  LDC.64 R6, c[0x0][0x390] ;  /* 0x0000e400ff067b82 */ /* 0x000ea20000000a00 */
[----:B0-----:R-:W-:-:S04]  /*0eb0*/  IMAD R5, R0, R8, R5 ;  /* 0x0000000800057224 */ /* 0x001fc800078e0205 */
[----:B-1----:R-:W-:-:S04]  /*0ec0*/  IMAD R2, R5, UR6, R2 ;  /* 0x0000000605027c24 */ /* 0x002fc8000f8e0202 */
[----:B------:R-:W-:-:S04]  /*0ed0*/  IMAD R3, R2, UR7, R3 ;  /* 0x0000000702037c24 */ /* 0x000fc8000f8e0203 */
[----:B--2---:R-:W-:-:S05]  /*0ee0*/  IMAD.WIDE R2, R3, 0x4, R6 ;  /* 0x0000000403027825 */ /* 0x004fca00078e0206 */
[----:B------:R-:W-:Y:S01]  /*0ef0*/  STG.E desc[UR8][R2.64], R4 ;  /* 0x0000000402007986 */ /* 0x000fe2000c101908 */
[----:B------:R-:W-:Y:S05]  /*0f00*/  EXIT ;  /* 0x000000000000794d */ /* 0x000fea0003800000 */
.L_x_9:
[----:B------:R-:W-:-:S00]  /*0f10*/  BRA `(.L_x_9) ;  /* 0xfffffffc00fc7947 */ /* 0x000fc0000383ffff */
[----:B------:R-:W-:-:S00]  /*0f20*/  NOP ;  /* 0x0000000000007918 */ /* 0x000fc00000000000 */
        /* <DEDUP_REMOVED lines=13> */
.L_x_10:


//--------------------- .nv.shared.reserved.0     --------------------------
	.section	.nv.shared.reserved.0,"aw",@nobits
	.weak		__nv_reservedSMEM_offset_0_alias
	.size		__nv_reservedSMEM_offset_0_alias, 0, 64
	.other		__nv_reservedSMEM_offset_0_alias,@"STO_CUDA_RESERVED_SHARED STV_DEFAULT"
__nv_reservedSMEM_offset_0_alias:
	.zero		0
	.zero		64


//--------------------- .nv.constant0._Z19conv2d_naive_kernelPfS_S_iiiiiiiiiiii --------------------------
	.section	.nv.constant0._Z19conv2d_naive_kernelPfS_S_iiiiiiiiiiii,"a",@progbits
	.sectionflags	@""
	.align	4
.nv.constant0._Z19conv2d_naive_kernelPfS_S_iiiiiiiiiiii:
	.zero		968


//--------------------- SYMBOLS --------------------------

	.type		.nv.reservedSmem.offset0,@object
	.size		.nv.reservedSmem.offset0,0x4
